//
// Generated by NVIDIA NVVM Compiler
//
// Compiler Build ID: CL-36424714
// Cuda compilation tools, release 13.0, V13.0.88
// Based on NVVM 20.0.0
//

.version 9.0
.target sm_100
.address_size 64

	// .globl	_Z18cluster_sum_kernelPKfPfi
.extern .shared .align 16 .b8 shared[];

.visible .entry _Z18cluster_sum_kernelPKfPfi(
	.param .u64 .ptr .align 1 _Z18cluster_sum_kernelPKfPfi_param_0,
	.param .u64 .ptr .align 1 _Z18cluster_sum_kernelPKfPfi_param_1,
	.param .u32 _Z18cluster_sum_kernelPKfPfi_param_2
)
{
	.reg .pred 	%p<15>;
	.reg .b32 	%r<57>;
	.reg .b32 	%f<37>;
	.reg .b64 	%rd<15>;

	ld.param.u64 	%rd3, [_Z18cluster_sum_kernelPKfPfi_param_0];
	ld.param.u64 	%rd4, [_Z18cluster_sum_kernelPKfPfi_param_1];
	ld.param.u32 	%r30, [_Z18cluster_sum_kernelPKfPfi_param_2];
	cvta.to.global.u64 	%rd1, %rd4;
	mov.u32 	%r1, %ctaid.x;
	mov.u32 	%r2, %tid.x;
	setp.ge.s32 	%p1, %r2, %r30;
	mov.f32 	%f31, 0f00000000;
	@%p1 bra 	$L__BB0_3;
	mov.u32 	%r3, %ntid.x;
	mul.lo.s32 	%r4, %r30, %r1;
	cvta.to.global.u64 	%rd2, %rd3;
	mov.f32 	%f31, 0f00000000;
	mov.u32 	%r50, %r2;
$L__BB0_2:
	add.s32 	%r31, %r50, %r4;
	mul.wide.s32 	%rd5, %r31, 4;
	add.s64 	%rd6, %rd2, %rd5;
	ld.global.nc.f32 	%f13, [%rd6];
	add.f32 	%f31, %f31, %f13;
	add.s32 	%r50, %r50, %r3;
	setp.lt.s32 	%p2, %r50, %r30;
	@%p2 bra 	$L__BB0_2;
$L__BB0_3:
	shl.b32 	%r32, %r2, 2;
	mov.u32 	%r33, shared;
	add.s32 	%r7, %r33, %r32;
	st.shared.f32 	[%r7], %f31;
	barrier.sync 	0;
	mov.u32 	%r51, %ntid.x;
	setp.lt.u32 	%p3, %r51, 2;
	@%p3 bra 	$L__BB0_7;
$L__BB0_4:
	shr.u32 	%r10, %r51, 1;
	setp.ge.u32 	%p4, %r2, %r10;
	@%p4 bra 	$L__BB0_6;
	shl.b32 	%r34, %r10, 2;
	add.s32 	%r35, %r7, %r34;
	ld.shared.f32 	%f14, [%r35];
	ld.shared.f32 	%f15, [%r7];
	add.f32 	%f16, %f14, %f15;
	st.shared.f32 	[%r7], %f16;
$L__BB0_6:
	barrier.sync 	0;
	setp.gt.u32 	%p5, %r51, 3;
	mov.u32 	%r51, %r10;
	@%p5 bra 	$L__BB0_4;
$L__BB0_7:
	setp.ne.s32 	%p6, %r2, 0;
	@%p6 bra 	$L__BB0_9;
	ld.shared.f32 	%f17, [shared];
	mul.wide.u32 	%rd7, %r1, 4;
	add.s64 	%rd8, %rd1, %rd7;
	st.global.f32 	[%rd8], %f17;
$L__BB0_9:
	barrier.cluster.arrive;
	barrier.cluster.wait;
	mov.u32 	%r11, %cluster_ctarank;
	or.b32  	%r36, %r11, %r2;
	setp.ne.s32 	%p7, %r36, 0;
	@%p7 bra 	$L__BB0_18;
	mov.u32 	%r37, %cluster_nctaid.x;
	mov.u32 	%r38, %cluster_nctaid.y;
	mov.u32 	%r39, %cluster_nctaid.z;
	mul.lo.s32 	%r40, %r37, %r38;
	mul.lo.s32 	%r12, %r40, %r39;
	sub.s32 	%r13, %r1, %r11;
	setp.lt.s32 	%p8, %r12, 1;
	mov.u32 	%r42, %nctaid.x;
	setp.ge.u32 	%p9, %r13, %r42;
	mov.f32 	%f36, 0f00000000;
	or.pred  	%p10, %p8, %p9;
	@%p10 bra 	$L__BB0_17;
	add.s32 	%r44, %r42, %r11;
	not.b32 	%r45, %r1;
	add.s32 	%r46, %r44, %r45;
	add.s32 	%r47, %r12, -1;
	min.u32 	%r48, %r46, %r47;
	add.s32 	%r15, %r48, 1;
	and.b32  	%r16, %r15, 3;
	setp.lt.u32 	%p11, %r48, 3;
	mov.f32 	%f36, 0f00000000;
	mov.b32 	%r54, 0;
	@%p11 bra 	$L__BB0_14;
	and.b32  	%r54, %r15, -4;
	neg.s32 	%r53, %r54;
	mov.f32 	%f36, 0f00000000;
	mov.u32 	%r52, %r13;
$L__BB0_13:
	mul.wide.u32 	%rd9, %r52, 4;
	add.s64 	%rd10, %rd1, %rd9;
	ld.global.f32 	%f22, [%rd10];
	add.f32 	%f23, %f36, %f22;
	ld.global.f32 	%f24, [%rd10+4];
	add.f32 	%f25, %f23, %f24;
	ld.global.f32 	%f26, [%rd10+8];
	add.f32 	%f27, %f25, %f26;
	ld.global.f32 	%f28, [%rd10+12];
	add.f32 	%f36, %f27, %f28;
	add.s32 	%r53, %r53, 4;
	add.s32 	%r52, %r52, 4;
	setp.ne.s32 	%p12, %r53, 0;
	@%p12 bra 	$L__BB0_13;
$L__BB0_14:
	setp.eq.s32 	%p13, %r16, 0;
	@%p13 bra 	$L__BB0_17;
	add.s32 	%r49, %r1, %r54;
	sub.s32 	%r56, %r49, %r11;
	neg.s32 	%r55, %r16;
$L__BB0_16:
	.pragma "nounroll";
	mul.wide.u32 	%rd11, %r56, 4;
	add.s64 	%rd12, %rd1, %rd11;
	ld.global.f32 	%f29, [%rd12];
	add.f32 	%f36, %f36, %f29;
	add.s32 	%r56, %r56, 1;
	add.s32 	%r55, %r55, 1;
	setp.ne.s32 	%p14, %r55, 0;
	@%p14 bra 	$L__BB0_16;
$L__BB0_17:
	mul.wide.u32 	%rd13, %r13, 4;
	add.s64 	%rd14, %rd1, %rd13;
	st.global.f32 	[%rd14], %f36;
$L__BB0_18:
	ret;

}


// ===== COMPILED SASS (sm_100) =====

	.target	sm_100

	.elftype	@"ET_EXEC"


//--------------------- .note.nv.tkinfo           --------------------------
	.section	.note.nv.tkinfo,"",@"SHT_NOTE"
	.sectionflags	@"SHF_NOTE_NV_TKINFO"
	.tkinfo
        /*0018*/ 	.word	0x00000002
        /*0030*/ 	.string	""
        /*0030*/ 	.string	"ptxas"
        /*0030*/ 	.string	"Cuda compilation tools, release 13.0, V13.0.88"
        /*0030*/ 	.string	"Build cuda_13.0.r13.0/compiler.36424714_0"
        /*0030*/ 	.string	"-arch sm_100 -m 64 "



//--------------------- .note.nv.cuinfo           --------------------------
	.section	.note.nv.cuinfo,"",@"SHT_NOTE"
	.sectionflags	@"SHF_NOTE_NV_CUINFO"
        /*0018*/ 	.short	0x0002
        /*001a*/ 	.short	0x0064
        /*001c*/ 	.short	0x0082
	.zero		2


//--------------------- .nv.info                  --------------------------
	.section	.nv.info,"",@"SHT_CUDA_INFO"
	.align	4


	//----- nvinfo : EIATTR_REGCOUNT
	.align		4
        /*0000*/ 	.byte	0x04, 0x2f
        /*0002*/ 	.short	(.L_1 - .L_0)
	.align		4
.L_0:
        /*0004*/ 	.word	index@(_Z18cluster_sum_kernelPKfPfi)
        /*0008*/ 	.word	0x00000020


	//----- nvinfo : EIATTR_FRAME_SIZE
	.align		4
.L_1:
        /*000c*/ 	.byte	0x04, 0x11
        /*000e*/ 	.short	(.L_3 - .L_2)
	.align		4
.L_2:
        /*0010*/ 	.word	index@(_Z18cluster_sum_kernelPKfPfi)
        /*0014*/ 	.word	0x00000000


	//----- nvinfo : EIATTR_MIN_STACK_SIZE
	.align		4
.L_3:
        /*0018*/ 	.byte	0x04, 0x12
        /*001a*/ 	.short	(.L_5 - .L_4)
	.align		4
.L_4:
        /*001c*/ 	.word	index@(_Z18cluster_sum_kernelPKfPfi)
        /*0020*/ 	.word	0x00000000
.L_5:


//--------------------- .nv.compat                --------------------------
	.section	.nv.compat,"",@"SHT_CUDA_COMPAT_INFO"
	.align	4
        /*0000*/ 	.byte	0x02, 0x09, 0x00, 0x00, 0x02, 0x02, 0x01, 0x00, 0x02, 0x05, 0x05, 0x00, 0x03, 0x07, 0x01, 0x01
        /*0010*/ 	.byte	0x02, 0x03, 0x00, 0x00, 0x02, 0x06, 0x01, 0x00, 0x04, 0x0b, 0x08, 0x00, 0x09, 0x00, 0x00, 0x00
        /*0020*/ 	.byte	0x00, 0x00, 0x00, 0x00


//--------------------- .nv.info._Z18cluster_sum_kernelPKfPfi --------------------------
	.section	.nv.info._Z18cluster_sum_kernelPKfPfi,"",@"SHT_CUDA_INFO"
	.sectionflags	@""
	.align	4


	//----- nvinfo : EIATTR_CUDA_API_VERSION
	.align		4
        /*0000*/ 	.byte	0x04, 0x37
        /*0002*/ 	.short	(.L_7 - .L_6)
.L_6:
        /*0004*/ 	.word	0x00000082


	//----- nvinfo : EIATTR_KPARAM_INFO
	.align		4
.L_7:
        /*0008*/ 	.byte	0x04, 0x17
        /*000a*/ 	.short	(.L_9 - .L_8)
.L_8:
        /*000c*/ 	.word	0x00000000
        /*0010*/ 	.short	0x0002
        /*0012*/ 	.short	0x0010
        /*0014*/ 	.byte	0x00, 0xf0, 0x11, 0x00


	//----- nvinfo : EIATTR_KPARAM_INFO
	.align		4
.L_9:
        /*0018*/ 	.byte	0x04, 0x17
        /*001a*/ 	.short	(.L_11 - .L_10)
.L_10:
        /*001c*/ 	.word	0x00000000
        /*0020*/ 	.short	0x0001
        /*0022*/ 	.short	0x0008
        /*0024*/ 	.byte	0x00, 0xf5, 0x21, 0x00


	//----- nvinfo : EIATTR_KPARAM_INFO
	.align		4
.L_11:
        /*0028*/ 	.byte	0x04, 0x17
        /*002a*/ 	.short	(.L_13 - .L_12)
.L_12:
        /*002c*/ 	.word	0x00000000
        /*0030*/ 	.short	0x0000
        /*0032*/ 	.short	0x0000
        /*0034*/ 	.byte	0x00, 0xf5, 0x21, 0x00


	//----- nvinfo : EIATTR_SPARSE_MMA_MASK
	.align		4
.L_13:
        /*0038*/ 	.byte	0x03, 0x50
        /*003a*/ 	.short	0x0000


	//----- nvinfo : EIATTR_MAXREG_COUNT
	.align		4
        /*003c*/ 	.byte	0x03, 0x1b
        /*003e*/ 	.short	0x00ff


	//----- nvinfo : EIATTR_NUM_BARRIERS
	.align		4
        /*0040*/ 	.byte	0x02, 0x4c
        /*0042*/ 	.byte	0x01
	.zero		1


	//----- nvinfo : EIATTR_MERCURY_ISA_VERSION
	.align		4
        /*0044*/ 	.byte	0x03, 0x5f
        /*0046*/ 	.short	0x0101


	//----- nvinfo : EIATTR_COOP_GROUP_MASK_REGIDS
	.align		4
        /*0048*/ 	.byte	0x04, 0x29
        /*004a*/ 	.short	(.L_15 - .L_14)


	//   ....[0]....
.L_14:
        /*004c*/ 	.word	0xffffffff


	//   ....[1]....
        /*0050*/ 	.word	0xffffffff


	//   ....[2]....
        /*0054*/ 	.word	0xffffffff


	//----- nvinfo : EIATTR_COOP_GROUP_INSTR_OFFSETS
	.align		4
.L_15:
        /*0058*/ 	.byte	0x04, 0x28
        /*005a*/ 	.short	(.L_17 - .L_16)


	//   ....[0]....
.L_16:
        /*005c*/ 	.word	0x00000200


	//   ....[1]....
        /*0060*/ 	.word	0x000002a0


	//   ....[2]....
        /*0064*/ 	.word	0x000003a0


	//----- nvinfo : EIATTR_VRC_CTA_INIT_COUNT
	.align		4
.L_17:
        /*0068*/ 	.byte	0x02, 0x4a
	.zero		1
	.zero		1


	//----- nvinfo : EIATTR_EXIT_INSTR_OFFSETS
	.align		4
        /*006c*/ 	.byte	0x04, 0x1c
        /*006e*/ 	.short	(.L_19 - .L_18)


	//   ....[0]....
.L_18:
        /*0070*/ 	.word	0x00000420


	//   ....[1]....
        /*0074*/ 	.word	0x00000cf0


	//----- nvinfo : EIATTR_CRS_STACK_SIZE
	.align		4
.L_19:
        /*0078*/ 	.byte	0x04, 0x1e
        /*007a*/ 	.short	(.L_21 - .L_20)
.L_20:
        /*007c*/ 	.word	0x00000000


	//----- nvinfo : EIATTR_CBANK_PARAM_SIZE
	.align		4
.L_21:
        /*0080*/ 	.byte	0x03, 0x19
        /*0082*/ 	.short	0x0014


	//----- nvinfo : EIATTR_PARAM_CBANK
	.align		4
        /*0084*/ 	.byte	0x04, 0x0a
        /*0086*/ 	.short	(.L_23 - .L_22)
	.align		4
.L_22:
        /*0088*/ 	.word	index@(.nv.constant0._Z18cluster_sum_kernelPKfPfi)
        /*008c*/ 	.short	0x0380
        /*008e*/ 	.short	0x0014


	//----- nvinfo : EIATTR_SW_WAR
	.align		4
.L_23:
        /*0090*/ 	.byte	0x04, 0x36
        /*0092*/ 	.short	(.L_25 - .L_24)
.L_24:
        /*0094*/ 	.word	0x00000008
.L_25:


//--------------------- .nv.callgraph             --------------------------
	.section	.nv.callgraph,"",@"SHT_CUDA_CALLGRAPH"
	.align	4
	.sectionentsize	8
	.align		4
        /*0000*/ 	.word	0x00000000
	.align		4
        /*0004*/ 	.word	0xffffffff
	.align		4
        /*0008*/ 	.word	0x00000000
	.align		4
        /*000c*/ 	.word	0xfffffffe
	.align		4
        /*0010*/ 	.word	0x00000000
	.align		4
        /*0014*/ 	.word	0xfffffffd
	.align		4
        /*0018*/ 	.word	0x00000000
	.align		4
        /*001c*/ 	.word	0xfffffffc


//--------------------- .text._Z18cluster_sum_kernelPKfPfi --------------------------
	.section	.text._Z18cluster_sum_kernelPKfPfi,"ax",@progbits
	.align	128
        .global         _Z18cluster_sum_kernelPKfPfi
        .type           _Z18cluster_sum_kernelPKfPfi,@function
        .size           _Z18cluster_sum_kernelPKfPfi,(.L_x_17 - _Z18cluster_sum_kernelPKfPfi)
        .other          _Z18cluster_sum_kernelPKfPfi,@"STO_CUDA_ENTRY STV_DEFAULT"
_Z18cluster_sum_kernelPKfPfi:
.text._Z18cluster_sum_kernelPKfPfi:
[----:B------:R-:W-:Y:S01]  /*0000*/  LDC R1, c[0x0][0x37c] ;  /* 0x0000df00ff017b82 */ /* 0x000fe20000000800 */
[----:B------:R-:W0:Y:S01]  /*0010*/  S2R R8, SR_TID.X ;  /* 0x0000000000087919 */ /* 0x000e220000002100 */
[----:B------:R-:W0:Y:S01]  /*0020*/  LDCU UR4, c[0x0][0x390] ;  /* 0x00007200ff0477ac */ /* 0x000e220008000800 */
[----:B------:R-:W-:Y:S01]  /*0030*/  BSSY.RECONVERGENT B0, `(.L_x_0) ;  /* 0x0000012000007945 */ /* 0x000fe20003800200 */
[----:B------:R-:W-:Y:S01]  /*0040*/  HFMA2 R6, -RZ, RZ, 0, 0 ;  /* 0x00000000ff067431 */ /* 0x000fe200000001ff */
[----:B------:R-:W1:Y:S01]  /*0050*/  S2R R0, SR_CTAID.X ;  /* 0x0000000000007919 */ /* 0x000e620000002500 */
[----:B------:R-:W2:Y:S01]  /*0060*/  LDCU.64 UR6, c[0x0][0x358] ;  /* 0x00006b00ff0677ac */ /* 0x000ea20008000a00 */
[C---:B0-----:R-:W-:Y:S02]  /*0070*/  ISETP.GE.AND P1, PT, R8.reuse, UR4, PT ;  /* 0x0000000408007c0c */ /* 0x041fe4000bf26270 */
[----:B------:R-:W-:-:S11]  /*0080*/  ISETP.NE.AND P0, PT, R8, RZ, PT ;  /* 0x000000ff0800720c */ /* 0x000fd60003f05270 */
[----:B-12---:R-:W-:Y:S05]  /*0090*/  @P1 BRA `(.L_x_1) ;  /* 0x00000000002c1947 */ /* 0x006fea0003800000 */
[----:B------:R-:W0:Y:S01]  /*00a0*/  LDC R10, c[0x0][0x360] ;  /* 0x0000d800ff0a7b82 */ /* 0x000e220000000800 */
[----:B------:R-:W-:Y:S01]  /*00b0*/  MOV R6, RZ ;  /* 0x000000ff00067202 */ /* 0x000fe20000000f00 */
[----:B------:R-:W-:-:S06]  /*00c0*/  IMAD.MOV.U32 R7, RZ, RZ, R8 ;  /* 0x000000ffff077224 */ /* 0x000fcc00078e0008 */
[----:B------:R-:W1:Y:S02]  /*00d0*/  LDC.64 R4, c[0x0][0x380] ;  /* 0x0000e000ff047b82 */ /* 0x000e640000000a00 */
.L_x_2:
[----:B------:R-:W-:-:S04]  /*00e0*/  IMAD R3, R0, UR4, R7 ;  /* 0x0000000400037c24 */ /* 0x000fc8000f8e0207 */
[----:B-1----:R-:W-:-:S06]  /*00f0*/  IMAD.WIDE R2, R3, 0x4, R4 ;  /* 0x0000000403027825 */ /* 0x002fcc00078e0204 */
[----:B------:R-:W2:Y:S01]  /*0100*/  LDG.E.CONSTANT R3, desc[UR6][R2.64] ;  /* 0x0000000602037981 */ /* 0x000ea2000c1e9900 */
[----:B0-----:R-:W-:-:S04]  /*0110*/  IADD3 R7, PT, PT, R10, R7, RZ ;  /* 0x000000070a077210 */ /* 0x001fc80007ffe0ff */
[----:B------:R-:W-:Y:S01]  /*0120*/  ISETP.GE.AND P1, PT, R7, UR4, PT ;  /* 0x0000000407007c0c */ /* 0x000fe2000bf26270 */
[----:B--2---:R-:W-:-:S12]  /*0130*/  FADD R6, R3, R6 ;  /* 0x0000000603067221 */ /* 0x004fd80000000000 */
[----:B------:R-:W-:Y:S05]  /*0140*/  @!P1 BRA `(.L_x_2) ;  /* 0xfffffffc00e49947 */ /* 0x000fea000383ffff */
.L_x_1:
[----:B------:R-:W-:Y:S05]  /*0150*/  BSYNC.RECONVERGENT B0 ;  /* 0x0000000000007941 */ /* 0x000fea0003800200 */
.L_x_0:
[----:B------:R-:W0:Y:S01]  /*0160*/  S2UR UR5, SR_CgaCtaId ;  /* 0x00000000000579c3 */ /* 0x000e220000008800 */
[----:B------:R-:W-:Y:S01]  /*0170*/  UMOV UR4, 0x400 ;  /* 0x0000040000047882 */ /* 0x000fe20000000000 */
[----:B------:R-:W1:Y:S01]  /*0180*/  @!P0 S2R R5, SR_CgaCtaId ;  /* 0x0000000000058919 */ /* 0x000e620000008800 */
[----:B------:R-:W2:Y:S01]  /*0190*/  LDCU UR8, c[0x0][0x360] ;  /* 0x00006c00ff0877ac */ /* 0x000ea20008000800 */
[----:B------:R-:W-:Y:S01]  /*01a0*/  @!P0 MOV R2, 0x400 ;  /* 0x0000040000028802 */ /* 0x000fe20000000f00 */
[----:B--2---:R-:W-:Y:S02]  /*01b0*/  UISETP.GE.U32.AND UP0, UPT, UR8, 0x2, UPT ;  /* 0x000000020800788c */ /* 0x004fe4000bf06070 */
[----:B0-----:R-:W-:-:S06]  /*01c0*/  ULEA UR4, UR5, UR4, 0x18 ;  /* 0x0000000405047291 */ /* 0x001fcc000f8ec0ff */
[----:B------:R-:W-:Y:S02]  /*01d0*/  LEA R3, R8, UR4, 0x2 ;  /* 0x0000000408037c11 */ /* 0x000fe4000f8e10ff */
[----:B-1----:R-:W-:-:S03]  /*01e0*/  @!P0 LEA R9, R5, R2, 0x18 ;  /* 0x0000000205098211 */ /* 0x002fc600078ec0ff */
[----:B------:R0:W-:Y:S01]  /*01f0*/  STS [R3], R6 ;  /* 0x0000000603007388 */ /* 0x0001e20000000800 */
[----:B------:R-:W-:Y:S06]  /*0200*/  BAR.SYNC.DEFER_BLOCKING 0x0 ;  /* 0x0000000000007b1d */ /* 0x000fec0000010000 */
[----:B------:R-:W-:Y:S05]  /*0210*/  BRA.U !UP0, `(.L_x_3) ;  /* 0x0000000108307547 */ /* 0x000fea000b800000 */
[----:B------:R-:W-:-:S07]  /*0220*/  MOV R2, UR8 ;  /* 0x0000000800027c02 */ /* 0x000fce0008000f00 */
.L_x_4:
[----:B------:R-:W-:-:S04]  /*0230*/  SHF.R.U32.HI R7, RZ, 0x1, R2 ;  /* 0x00000001ff077819 */ /* 0x000fc80000011602 */
[----:B------:R-:W-:-:S13]  /*0240*/  ISETP.GE.U32.AND P1, PT, R8, R7, PT ;  /* 0x000000070800720c */ /* 0x000fda0003f26070 */
[----:B------:R-:W-:Y:S01]  /*0250*/  @!P1 IMAD R4, R7, 0x4, R3 ;  /* 0x0000000407049824 */ /* 0x000fe200078e0203 */
[----:B------:R-:W-:Y:S05]  /*0260*/  @!P1 LDS R5, [R3] ;  /* 0x0000000003059984 */ /* 0x000fea0000000800 */
[----:B------:R-:W0:Y:S02]  /*0270*/  @!P1 LDS R4, [R4] ;  /* 0x0000000004049984 */ /* 0x000e240000000800 */
[----:B0-----:R-:W-:-:S05]  /*0280*/  @!P1 FADD R6, R4, R5 ;  /* 0x0000000504069221 */ /* 0x001fca0000000000 */
[----:B------:R1:W-:Y:S01]  /*0290*/  @!P1 STS [R3], R6 ;  /* 0x0000000603009388 */ /* 0x0003e20000000800 */
[----:B------:R-:W-:Y:S01]  /*02a0*/  BAR.SYNC.DEFER_BLOCKING 0x0 ;  /* 0x0000000000007b1d */ /* 0x000fe20000010000 */
[----:B------:R-:W-:Y:S02]  /*02b0*/  ISETP.GT.U32.AND P1, PT, R2, 0x3, PT ;  /* 0x000000030200780c */ /* 0x000fe40003f24070 */
[----:B------:R-:W-:-:S11]  /*02c0*/  MOV R2, R7 ;  /* 0x0000000700027202 */ /* 0x000fd60000000f00 */
[----:B-1----:R-:W-:Y:S05]  /*02d0*/  @P1 BRA `(.L_x_4) ;  /* 0xfffffffc00d41947 */ /* 0x002fea000383ffff */
.L_x_3:
[----:B------:R-:W1:Y:S01]  /*02e0*/  @!P0 LDS R5, [R9] ;  /* 0x0000000009058984 */ /* 0x000e620000000800 */
[----:B0-----:R-:W0:Y:S01]  /*02f0*/  @!P0 LDC.64 R2, c[0x0][0x388] ;  /* 0x0000e200ff028b82 */ /* 0x001e220000000a00 */
[----:B------:R-:W2:Y:S02]  /*0300*/  LDCU UR4, c[0x0][0x36c] ;  /* 0x00006d80ff0477ac */ /* 0x000ea40008000800 */
[----:B--2---:R-:W-:Y:S01]  /*0310*/  UISETP.EQ.U32.AND UP0, UPT, UR4, 0x1, UPT ;  /* 0x000000010400788c */ /* 0x004fe2000bf02070 */
[----:B0-----:R-:W-:-:S05]  /*0320*/  @!P0 IMAD.WIDE.U32 R2, R0, 0x4, R2 ;  /* 0x0000000400028825 */ /* 0x001fca00078e0002 */
[----:B-1----:R0:W-:Y:S03]  /*0330*/  @!P0 STG.E desc[UR6][R2.64], R5 ;  /* 0x0000000502008986 */ /* 0x0021e6000c101906 */
[----:B------:R-:W-:Y:S05]  /*0340*/  BRA.U !UP0, `(.L_x_5) ;  /* 0x0000000108147547 */ /* 0x000fea000b800000 */
[----:B------:R-:W-:Y:S06]  /*0350*/  MEMBAR.ALL.GPU ;  /* 0x0000000000007992 */ /* 0x000fec000000a000 */
[----:B------:R-:W-:-:S00]  /*0360*/  ERRBAR ;  /* 0x00000000000079ab */ /* 0x000fc00000000000 */
[----:B------:R-:W-:Y:S08]  /*0370*/  CGAERRBAR ;  /* 0x00000000000075ab */ /* 0x000ff00000000000 */
[----:B------:R-:W-:Y:S01]  /*0380*/  UCGABAR_ARV ;  /* 0x00000000000079c7 */ /* 0x000fe20008000000 */
[----:B------:R-:W-:Y:S05]  /*0390*/  BRA `(.L_x_6) ;  /* 0x0000000000047947 */ /* 0x000fea0003800000 */
.L_x_5:
[----:B------:R-:W-:Y:S01]  /*03a0*/  NOP ;  /* 0x0000000000007918 */ /* 0x000fe20000000000 */
.L_x_6:
[----:B------:R-:W-:Y:S05]  /*03b0*/  BRA.U !UP0, `(.L_x_7) ;  /* 0x00000001080c7547 */ /* 0x000fea000b800000 */
[----:B------:R-:W-:Y:S01]  /*03c0*/  UCGABAR_WAIT ;  /* 0x0000000000007dc7 */ /* 0x000fe20008000000 */
[----:B------:R-:W-:Y:S01]  /*03d0*/  CCTL.IVALL ;  /* 0x00000000ff00798f */ /* 0x000fe20002000000 */
[----:B------:R-:W-:Y:S05]  /*03e0*/  BRA `(.L_x_8) ;  /* 0x0000000000047947 */ /* 0x000fea0003800000 */
.L_x_7:
[----:B------:R-:W-:Y:S06]  /*03f0*/  BAR.SYNC.DEFER_BLOCKING 0x0 ;  /* 0x0000000000007b1d */ /* 0x000fec0000010000 */
.L_x_8:
[----:B------:R-:W1:Y:S02]  /*0400*/  S2UR UR8, SR_CgaCtaId ;  /* 0x00000000000879c3 */ /* 0x000e640000008800 */
[----:B-1----:R-:W-:-:S13]  /*0410*/  LOP3.LUT P0, RZ, R8, UR8, RZ, 0xfc, !PT ;  /* 0x0000000808ff7c12 */ /* 0x002fda000f80fcff */
[----:B------:R-:W-:Y:S05]  /*0420*/  @P0 EXIT ;  /* 0x000000000000094d */ /* 0x000fea0003800000 */
[----:B------:R-:W-:-:S05]  /*0430*/  CS2R.32 R9, SR_CgaSize ;  /* 0x0000000000097805 */ /* 0x000fca0000008a00 */
[----:B------:R-:W-:-:S05]  /*0440*/  IMAD R9, R9, -0xa0, RZ ;  /* 0xffffff6009097824 */ /* 0x000fca00078e02ff */
[----:B------:R-:W-:-:S14]  /*0450*/  R2UR UR4, R9 ;  /* 0x00000000090472ca */ /* 0x000fdc00000e0000 */
[----:B------:R-:W1:Y:S01]  /*0460*/  LDCU UR4, c[0x0][UR4+0x2a0] ;  /* 0x00005400040477ac */ /* 0x000e620008000800 */
[----:B0-----:R-:W-:-:S05]  /*0470*/  CS2R.32 R2, SR_CgaSize ;  /* 0x0000000000027805 */ /* 0x001fca0000008a00 */
[----:B------:R-:W-:-:S06]  /*0480*/  IMAD R2, R2, -0xa0, RZ ;  /* 0xffffff6002027824 */ /* 0x000fcc00078e02ff */
[----:B------:R-:W0:Y:S01]  /*0490*/  LDC R2, c[0x0][R2+0x2a8] ;  /* 0x0000aa0002027b82 */ /* 0x000e220000000800 */
[----:B------:R-:W-:Y:S01]  /*04a0*/  IADD3 R8, PT, PT, R0, -UR8, RZ ;  /* 0x8000000800087c10 */ /* 0x000fe2000fffe0ff */
[----:B------:R-:W-:Y:S01]  /*04b0*/  IMAD.MOV.U32 R9, RZ, RZ, RZ ;  /* 0x000000ffff097224 */ /* 0x000fe200078e00ff */
[----:B------:R-:W-:-:S05]  /*04c0*/  CS2R.32 R4, SR_CgaSize ;  /* 0x0000000000047805 */ /* 0x000fca0000008a00 */
[----:B------:R-:W-:-:S05]  /*04d0*/  IMAD R4, R4, -0xa0, RZ ;  /* 0xffffff6004047824 */ /* 0x000fca00078e02ff */
[----:B------:R-:W-:-:S14]  /*04e0*/  R2UR UR5, R4 ;  /* 0x00000000040572ca */ /* 0x000fdc00000e0000 */
[----:B------:R-:W1:Y:S01]  /*04f0*/  LDCU UR5, c[0x0][UR5+0x2a4] ;  /* 0x00005480050577ac */ /* 0x000e620008000800 */
[----:B------:R-:W2:Y:S01]  /*0500*/  LDC R4, c[0x0][0x370] ;  /* 0x0000dc00ff047b82 */ /* 0x000ea20000000800 */
[----:B-1----:R-:W-:-:S06]  /*0510*/  UIMAD UR4, UR4, UR5, URZ ;  /* 0x00000005040472a4 */ /* 0x002fcc000f8e02ff */
[----:B0-----:R-:W-:Y:S01]  /*0520*/  IMAD R2, R2, UR4, RZ ;  /* 0x0000000402027c24 */ /* 0x001fe2000f8e02ff */
[----:B--2---:R-:W-:-:S04]  /*0530*/  ISETP.GE.U32.AND P0, PT, R8, R4, PT ;  /* 0x000000040800720c */ /* 0x004fc80003f06070 */
[----:B------:R-:W-:-:S13]  /*0540*/  ISETP.LT.OR P0, PT, R2, 0x1, P0 ;  /* 0x000000010200780c */ /* 0x000fda0000701670 */
[----:B------:R-:W-:Y:S05]  /*0550*/  @P0 BRA `(.L_x_9) ;  /* 0x0000000400d80947 */ /* 0x000fea0003800000 */
[----:B------:R-:W-:Y:S01]  /*0560*/  LOP3.LUT R3, RZ, R0, RZ, 0x33, !PT ;  /* 0x00000000ff037212 */ /* 0x000fe200078e33ff */
[----:B------:R-:W-:Y:S02]  /*0570*/  HFMA2 R9, -RZ, RZ, 0, 0 ;  /* 0x00000000ff097431 */ /* 0x000fe400000001ff */
[----:B------:R-:W-:Y:S01]  /*0580*/  IMAD.MOV.U32 R11, RZ, RZ, RZ ;  /* 0x000000ffff0b7224 */ /* 0x000fe200078e00ff */
[----:B------:R-:W-:-:S04]  /*0590*/  IADD3 R3, PT, PT, R3, UR8, R4 ;  /* 0x0000000803037c10 */ /* 0x000fc8000fffe004 */
[----:B------:R-:W-:-:S04]  /*05a0*/  VIADDMNMX.U32 R3, R2, 0xffffffff, R3, PT ;  /* 0xffffffff02037846 */ /* 0x000fc80003800003 */
[C---:B------:R-:W-:Y:S02]  /*05b0*/  ISETP.GE.U32.AND P0, PT, R3.reuse, 0x3, PT ;  /* 0x000000030300780c */ /* 0x040fe40003f06070 */
[----:B------:R-:W-:-:S04]  /*05c0*/  IADD3 R3, PT, PT, R3, 0x1, RZ ;  /* 0x0000000103037810 */ /* 0x000fc80007ffe0ff */
[----:B------:R-:W-:-:S07]  /*05d0*/  LOP3.LUT R10, R3, 0x3, RZ, 0xc0, !PT ;  /* 0x00000003030a7812 */ /* 0x000fce00078ec0ff */
[----:B------:R-:W-:Y:S05]  /*05e0*/  @!P0 BRA `(.L_x_10) ;  /* 0x0000000400848947 */ /* 0x000fea0003800000 */
[----:B------:R-:W-:Y:S01]  /*05f0*/  LOP3.LUT R11, R3, 0xfffffffc, RZ, 0xc0, !PT ;  /* 0xfffffffc030b7812 */ /* 0x000fe200078ec0ff */
[----:B------:R-:W-:Y:S01]  /*0600*/  IMAD.MOV.U32 R13, RZ, RZ, R8 ;  /* 0x000000ffff0d7224 */ /* 0x000fe200078e0008 */
[----:B------:R-:W-:Y:S02]  /*0610*/  MOV R9, RZ ;  /* 0x000000ff00097202 */ /* 0x000fe40000000f00 */
[----:B------:R-:W-:-:S04]  /*0620*/  IADD3 R14, PT, PT, -R11, RZ, RZ ;  /* 0x000000ff0b0e7210 */ /* 0x000fc80007ffe1ff */
[----:B------:R-:W-:-:S13]  /*0630*/  ISETP.GE.AND P0, PT, R14, RZ, PT ;  /* 0x000000ff0e00720c */ /* 0x000fda0003f06270 */
[----:B------:R-:W-:Y:S05]  /*0640*/  @P0 BRA `(.L_x_11) ;  /* 0x0000000400340947 */ /* 0x000fea0003800000 */
[----:B------:R-:W-:Y:S02]  /*0650*/  IADD3 R2, PT, PT, -R14, RZ, RZ ;  /* 0x000000ff0e027210 */ /* 0x000fe40007ffe1ff */
[----:B------:R-:W-:Y:S02]  /*0660*/  PLOP3.LUT P0, PT, PT, PT, PT, 0x80, 0x8 ;  /* 0x000000000008781c */ /* 0x000fe40003f0f070 */
[----:B------:R-:W-:-:S13]  /*0670*/  ISETP.GT.AND P1, PT, R2, 0xc, PT ;  /* 0x0000000c0200780c */ /* 0x000fda0003f24270 */
[----:B------:R-:W-:Y:S05]  /*0680*/  @!P1 BRA `(.L_x_12) ;  /* 0x0000000000b49947 */ /* 0x000fea0003800000 */
[----:B------:R-:W-:-:S13]  /*0690*/  PLOP3.LUT P0, PT, PT, PT, PT, 0x8, 0x80 ;  /* 0x000000000080781c */ /* 0x000fda0003f0e170 */
.L_x_13:
[----:B------:R-:W0:Y:S01]  /*06a0*/  LDC.64 R6, c[0x0][0x388] ;  /* 0x0000e200ff067b82 */ /* 0x000e220000000a00 */
[C---:B------:R-:W-:Y:S01]  /*06b0*/  IADD3 R5, PT, PT, R13.reuse, 0x4, RZ ;  /* 0x000000040d057810 */ /* 0x040fe20007ffe0ff */
[----:B0-----:R-:W-:-:S05]  /*06c0*/  IMAD.WIDE.U32 R26, R13, 0x4, R6 ;  /* 0x000000040d1a7825 */ /* 0x001fca00078e0006 */
[----:B------:R-:W2:Y:S04]  /*06d0*/  LDG.E R12, desc[UR6][R26.64] ;  /* 0x000000061a0c7981 */ /* 0x000ea8000c1e1900 */
[----:B------:R-:W3:Y:S01]  /*06e0*/  LDG.E R15, desc[UR6][R26.64+0x4] ;  /* 0x000004061a0f7981 */ /* 0x000ee2000c1e1900 */
[----:B------:R-:W-:-:S03]  /*06f0*/  IMAD.WIDE.U32 R4, R5, 0x4, R6 ;  /* 0x0000000405047825 */ /* 0x000fc600078e0006 */
[----:B------:R-:W4:Y:S04]  /*0700*/  LDG.E R20, desc[UR6][R26.64+0x8] ;  /* 0x000008061a147981 */ /* 0x000f28000c1e1900 */
[----:B------:R-:W5:Y:S04]  /*0710*/  LDG.E R19, desc[UR6][R26.64+0xc] ;  /* 0x00000c061a137981 */ /* 0x000f68000c1e1900 */
[----:B------:R-:W5:Y:S01]  /*0720*/  LDG.E R18, desc[UR6][R4.64] ;  /* 0x0000000604127981 */ /* 0x000f62000c1e1900 */
[----:B------:R-:W-:-:S03]  /*0730*/  IADD3 R3, PT, PT, R13, 0x8, RZ ;  /* 0x000000080d037810 */ /* 0x000fc60007ffe0ff */
[----:B------:R-:W5:Y:S04]  /*0740*/  LDG.E R17, desc[UR6][R4.64+0x4] ;  /* 0x0000040604117981 */ /* 0x000f68000c1e1900 */
[----:B------:R-:W5:Y:S01]  /*0750*/  LDG.E R16, desc[UR6][R4.64+0x8] ;  /* 0x0000080604107981 */ /* 0x000f62000c1e1900 */
[----:B------:R-:W-:-:S03]  /*0760*/  IMAD.WIDE.U32 R2, R3, 0x4, R6 ;  /* 0x0000000403027825 */ /* 0x000fc600078e0006 */
[----:B------:R-:W5:Y:S04]  /*0770*/  LDG.E R24, desc[UR6][R4.64+0xc] ;  /* 0x00000c0604187981 */ /* 0x000f68000c1e1900 */
[----:B------:R-:W5:Y:S01]  /*0780*/  LDG.E R23, desc[UR6][R2.64] ;  /* 0x0000000602177981 */ /* 0x000f62000c1e1900 */
[----:B------:R-:W-:-:S03]  /*0790*/  VIADD R25, R13, 0xc ;  /* 0x0000000c0d197836 */ /* 0x000fc60000000000 */
[----:B------:R-:W5:Y:S01]  /*07a0*/  LDG.E R22, desc[UR6][R2.64+0x4] ;  /* 0x0000040602167981 */ /* 0x000f62000c1e1900 */
[----:B------:R-:W-:-:S03]  /*07b0*/  IMAD.WIDE.U32 R6, R25, 0x4, R6 ;  /* 0x0000000419067825 */ /* 0x000fc600078e0006 */
[----:B------:R-:W5:Y:S04]  /*07c0*/  LDG.E R21, desc[UR6][R2.64+0x8] ;  /* 0x0000080602157981 */ /* 0x000f68000c1e1900 */
[----:B------:R-:W5:Y:S04]  /*07d0*/  LDG.E R28, desc[UR6][R2.64+0xc] ;  /* 0x00000c06021c7981 */ /* 0x000f68000c1e1900 */
[----:B------:R-:W5:Y:S04]  /*07e0*/  LDG.E R27, desc[UR6][R6.64] ;  /* 0x00000006061b7981 */ /* 0x000f68000c1e1900 */
[----:B------:R-:W5:Y:S04]  /*07f0*/  LDG.E R25, desc[UR6][R6.64+0x4] ;  /* 0x0000040606197981 */ /* 0x000f68000c1e1900 */
[----:B------:R-:W5:Y:S04]  /*0800*/  LDG.E R26, desc[UR6][R6.64+0x8] ;  /* 0x00000806061a7981 */ /* 0x000f68000c1e1900 */
[----:B------:R-:W5:Y:S01]  /*0810*/  LDG.E R29, desc[UR6][R6.64+0xc] ;  /* 0x00000c06061d7981 */ /* 0x000f62000c1e1900 */
[----:B------:R-:W-:-:S02]  /*0820*/  IADD3 R14, PT, PT, R14, 0x10, RZ ;  /* 0x000000100e0e7810 */ /* 0x000fc40007ffe0ff */
[----:B------:R-:W-:Y:S02]  /*0830*/  IADD3 R13, PT, PT, R13, 0x10, RZ ;  /* 0x000000100d0d7810 */ /* 0x000fe40007ffe0ff */
[----:B------:R-:W-:Y:S01]  /*0840*/  ISETP.GE.AND P1, PT, R14, -0xc, PT ;  /* 0xfffffff40e00780c */ /* 0x000fe20003f26270 */
[----:B--2---:R-:W-:-:S04]  /*0850*/  FADD R12, R12, R9 ;  /* 0x000000090c0c7221 */ /* 0x004fc80000000000 */
[----:B---3--:R-:W-:-:S04]  /*0860*/  FADD R15, R12, R15 ;  /* 0x0000000f0c0f7221 */ /* 0x008fc80000000000 */
[----:B----4-:R-:W-:-:S04]  /*0870*/  FADD R20, R15, R20 ;  /* 0x000000140f147221 */ /* 0x010fc80000000000 */
[----:B-----5:R-:W-:-:S04]  /*0880*/  FADD R19, R20, R19 ;  /* 0x0000001314137221 */ /* 0x020fc80000000000 */
[----:B------:R-:W-:-:S04]  /*0890*/  FADD R18, R19, R18 ;  /* 0x0000001213127221 */ /* 0x000fc80000000000 */
        /* <DEDUP_REMOVED lines=10> */
[----:B------:R-:W-:Y:S01]  /*0940*/  FADD R9, R26, R29 ;  /* 0x0000001d1a097221 */ /* 0x000fe20000000000 */
[----:B------:R-:W-:Y:S06]  /*0950*/  @!P1 BRA `(.L_x_13) ;  /* 0xfffffffc00509947 */ /* 0x000fec000383ffff */
.L_x_12:
[----:B------:R-:W-:-:S04]  /*0960*/  IADD3 R2, PT, PT, -R14, RZ, RZ ;  /* 0x000000ff0e027210 */ /* 0x000fc80007ffe1ff */
[----:B------:R-:W-:-:S13]  /*0970*/  ISETP.GT.AND P1, PT, R2, 0x4, PT ;  /* 0x000000040200780c */ /* 0x000fda0003f24270 */
[----:B------:R-:W-:Y:S05]  /*0980*/  @!P1 BRA `(.L_x_14) ;  /* 0x00000000005c9947 */ /* 0x000fea0003800000 */
[----:B------:R-:W0:Y:S01]  /*0990*/  LDC.64 R2, c[0x0][0x388] ;  /* 0x0000e200ff027b82 */ /* 0x000e220000000a00 */
[C---:B------:R-:W-:Y:S02]  /*09a0*/  VIADD R17, R13.reuse, 0x4 ;  /* 0x000000040d117836 */ /* 0x040fe40000000000 */
[----:B0-----:R-:W-:-:S05]  /*09b0*/  IMAD.WIDE.U32 R4, R13, 0x4, R2 ;  /* 0x000000040d047825 */ /* 0x001fca00078e0002 */
[----:B------:R-:W2:Y:S04]  /*09c0*/  LDG.E R6, desc[UR6][R4.64] ;  /* 0x0000000604067981 */ /* 0x000ea8000c1e1900 */
[----:B------:R-:W3:Y:S01]  /*09d0*/  LDG.E R7, desc[UR6][R4.64+0x4] ;  /* 0x0000040604077981 */ /* 0x000ee2000c1e1900 */
[----:B------:R-:W-:-:S03]  /*09e0*/  IMAD.WIDE.U32 R2, R17, 0x4, R2 ;  /* 0x0000000411027825 */ /* 0x000fc600078e0002 */
[----:B------:R-:W4:Y:S04]  /*09f0*/  LDG.E R15, desc[UR6][R4.64+0x8] ;  /* 0x00000806040f7981 */ /* 0x000f28000c1e1900 */
[----:B------:R-:W5:Y:S04]  /*0a00*/  LDG.E R17, desc[UR6][R4.64+0xc] ;  /* 0x00000c0604117981 */ /* 0x000f68000c1e1900 */
[----:B------:R-:W5:Y:S04]  /*0a10*/  LDG.E R19, desc[UR6][R2.64] ;  /* 0x0000000602137981 */ /* 0x000f68000c1e1900 */
[----:B------:R-:W5:Y:S04]  /*0a20*/  LDG.E R21, desc[UR6][R2.64+0x4] ;  /* 0x0000040602157981 */ /* 0x000f68000c1e1900 */
[----:B------:R-:W5:Y:S04]  /*0a30*/  LDG.E R23, desc[UR6][R2.64+0x8] ;  /* 0x0000080602177981 */ /* 0x000f68000c1e1900 */
[----:B------:R-:W5:Y:S01]  /*0a40*/  LDG.E R25, desc[UR6][R2.64+0xc] ;  /* 0x00000c0602197981 */ /* 0x000f62000c1e1900 */
[----:B------:R-:W-:-:S02]  /*0a50*/  PLOP3.LUT P0, PT, PT, PT, PT, 0x8, 0x80 ;  /* 0x000000000080781c */ /* 0x000fc40003f0e170 */
[----:B------:R-:W-:Y:S02]  /*0a60*/  IADD3 R14, PT, PT, R14, 0x8, RZ ;  /* 0x000000080e0e7810 */ /* 0x000fe40007ffe0ff */
[----:B------:R-:W-:Y:S01]  /*0a70*/  IADD3 R13, PT, PT, R13, 0x8, RZ ;  /* 0x000000080d0d7810 */ /* 0x000fe20007ffe0ff */
[----:B--2---:R-:W-:-:S04]  /*0a80*/  FADD R6, R9, R6 ;  /* 0x0000000609067221 */ /* 0x004fc80000000000 */
[----:B---3--:R-:W-:-:S04]  /*0a90*/  FADD R6, R6, R7 ;  /* 0x0000000706067221 */ /* 0x008fc80000000000 */
[----:B----4-:R-:W-:-:S04]  /*0aa0*/  FADD R6, R6, R15 ;  /* 0x0000000f06067221 */ /* 0x010fc80000000000 */
[----:B-----5:R-:W-:-:S04]  /*0ab0*/  FADD R6, R6, R17 ;  /* 0x0000001106067221 */ /* 0x020fc80000000000 */
[----:B------:R-:W-:-:S04]  /*0ac0*/  FADD R6, R6, R19 ;  /* 0x0000001306067221 */ /* 0x000fc80000000000 */
[----:B------:R-:W-:-:S04]  /*0ad0*/  FADD R6, R6, R21 ;  /* 0x0000001506067221 */ /* 0x000fc80000000000 */
[----:B------:R-:W-:-:S04]  /*0ae0*/  FADD R6, R6, R23 ;  /* 0x0000001706067221 */ /* 0x000fc80000000000 */
[----:B------:R-:W-:-:S07]  /*0af0*/  FADD R9, R6, R25 ;  /* 0x0000001906097221 */ /* 0x000fce0000000000 */
.L_x_14:
[----:B------:R-:W-:-:S13]  /*0b00*/  ISETP.NE.OR P0, PT, R14, RZ, P0 ;  /* 0x000000ff0e00720c */ /* 0x000fda0000705670 */
[----:B------:R-:W-:Y:S05]  /*0b10*/  @!P0 BRA `(.L_x_10) ;  /* 0x0000000000388947 */ /* 0x000fea0003800000 */
.L_x_11:
[----:B------:R-:W0:Y:S02]  /*0b20*/  LDC.64 R2, c[0x0][0x388] ;  /* 0x0000e200ff027b82 */ /* 0x000e240000000a00 */
[----:B0-----:R-:W-:-:S05]  /*0b30*/  IMAD.WIDE.U32 R2, R13, 0x4, R2 ;  /* 0x000000040d027825 */ /* 0x001fca00078e0002 */
[----:B------:R-:W2:Y:S04]  /*0b40*/  LDG.E R4, desc[UR6][R2.64] ;  /* 0x0000000602047981 */ /* 0x000ea8000c1e1900 */
[----:B------:R-:W3:Y:S04]  /*0b50*/  LDG.E R5, desc[UR6][R2.64+0x4] ;  /* 0x0000040602057981 */ /* 0x000ee8000c1e1900 */
[----:B------:R-:W4:Y:S04]  /*0b60*/  LDG.E R7, desc[UR6][R2.64+0x8] ;  /* 0x0000080602077981 */ /* 0x000f28000c1e1900 */
[----:B------:R-:W5:Y:S01]  /*0b70*/  LDG.E R15, desc[UR6][R2.64+0xc] ;  /* 0x00000c06020f7981 */ /* 0x000f62000c1e1900 */
[----:B------:R-:W-:Y:S01]  /*0b80*/  IADD3 R14, PT, PT, R14, 0x4, RZ ;  /* 0x000000040e0e7810 */ /* 0x000fe20007ffe0ff */
[----:B------:R-:W-:-:S03]  /*0b90*/  VIADD R13, R13, 0x4 ;  /* 0x000000040d0d7836 */ /* 0x000fc60000000000 */
[----:B------:R-:W-:Y:S01]  /*0ba0*/  ISETP.NE.AND P0, PT, R14, RZ, PT ;  /* 0x000000ff0e00720c */ /* 0x000fe20003f05270 */
[----:B--2---:R-:W-:-:S04]  /*0bb0*/  FADD R4, R4, R9 ;  /* 0x0000000904047221 */ /* 0x004fc80000000000 */
[----:B---3--:R-:W-:-:S04]  /*0bc0*/  FADD R4, R4, R5 ;  /* 0x0000000504047221 */ /* 0x008fc80000000000 */
[----:B----4-:R-:W-:-:S04]  /*0bd0*/  FADD R4, R4, R7 ;  /* 0x0000000704047221 */ /* 0x010fc80000000000 */
[----:B-----5:R-:W-:Y:S01]  /*0be0*/  FADD R9, R4, R15 ;  /* 0x0000000f04097221 */ /* 0x020fe20000000000 */
[----:B------:R-:W-:Y:S06]  /*0bf0*/  @P0 BRA `(.L_x_11) ;  /* 0xfffffffc00c80947 */ /* 0x000fec000383ffff */
.L_x_10:
[----:B------:R-:W-:-:S13]  /*0c00*/  ISETP.NE.AND P0, PT, R10, RZ, PT ;  /* 0x000000ff0a00720c */ /* 0x000fda0003f05270 */
[----:B------:R-:W-:Y:S05]  /*0c10*/  @!P0 BRA `(.L_x_9) ;  /* 0x0000000000288947 */ /* 0x000fea0003800000 */
[----:B------:R-:W0:Y:S01]  /*0c20*/  LDC.64 R4, c[0x0][0x388] ;  /* 0x0000e200ff047b82 */ /* 0x000e220000000a00 */
[----:B------:R-:W-:Y:S02]  /*0c30*/  IADD3 R11, PT, PT, R0, -UR8, R11 ;  /* 0x80000008000b7c10 */ /* 0x000fe4000fffe00b */
[----:B------:R-:W-:-:S07]  /*0c40*/  IADD3 R10, PT, PT, -R10, RZ, RZ ;  /* 0x000000ff0a0a7210 */ /* 0x000fce0007ffe1ff */
.L_x_15:
[----:B0-----:R-:W-:-:S06]  /*0c50*/  IMAD.WIDE.U32 R2, R11, 0x4, R4 ;  /* 0x000000040b027825 */ /* 0x001fcc00078e0004 */
[----:B------:R-:W2:Y:S01]  /*0c60*/  LDG.E R2, desc[UR6][R2.64] ;  /* 0x0000000602027981 */ /* 0x000ea2000c1e1900 */
[----:B------:R-:W-:Y:S02]  /*0c70*/  IADD3 R10, PT, PT, R10, 0x1, RZ ;  /* 0x000000010a0a7810 */ /* 0x000fe40007ffe0ff */
[----:B------:R-:W-:Y:S02]  /*0c80*/  IADD3 R11, PT, PT, R11, 0x1, RZ ;  /* 0x000000010b0b7810 */ /* 0x000fe40007ffe0ff */
[----:B------:R-:W-:Y:S01]  /*0c90*/  ISETP.NE.AND P0, PT, R10, RZ, PT ;  /* 0x000000ff0a00720c */ /* 0x000fe20003f05270 */
[----:B--2---:R-:W-:-:S12]  /*0ca0*/  FADD R9, R2, R9 ;  /* 0x0000000902097221 */ /* 0x004fd80000000000 */
[----:B------:R-:W-:Y:S05]  /*0cb0*/  @P0 BRA `(.L_x_15) ;  /* 0xfffffffc00e40947 */ /* 0x000fea000383ffff */
.L_x_9:
[----:B------:R-:W0:Y:S02]  /*0cc0*/  LDC.64 R2, c[0x0][0x388] ;  /* 0x0000e200ff027b82 */ /* 0x000e240000000a00 */
[----:B0-----:R-:W-:-:S05]  /*0cd0*/  IMAD.WIDE.U32 R2, R8, 0x4, R2 ;  /* 0x0000000408027825 */ /* 0x001fca00078e0002 */
[----:B------:R-:W-:Y:S01]  /*0ce0*/  STG.E desc[UR6][R2.64], R9 ;  /* 0x0000000902007986 */ /* 0x000fe2000c101906 */
[----:B------:R-:W-:Y:S05]  /*0cf0*/  EXIT ;  /* 0x000000000000794d */ /* 0x000fea0003800000 */
.L_x_16:
[----:B------:R-:W-:-:S00]  /*0d00*/  BRA `(.L_x_16) ;  /* 0xfffffffc00fc7947 */ /* 0x000fc0000383ffff */
[----:B------:R-:W-:-:S00]  /*0d10*/  NOP ;  /* 0x0000000000007918 */ /* 0x000fc00000000000 */
        /* <DEDUP_REMOVED lines=14> */
.L_x_17:


//--------------------- .nv.shared._Z18cluster_sum_kernelPKfPfi --------------------------
	.section	.nv.shared._Z18cluster_sum_kernelPKfPfi,"aw",@nobits
	.sectionflags	@""
	.align	16
	.zero		1024


//--------------------- .nv.shared.reserved.0     --------------------------
	.section	.nv.shared.reserved.0,"aw",@nobits
	.weak		__nv_reservedSMEM_offset_0_alias
	.size		__nv_reservedSMEM_offset_0_alias, 0, 64
	.other		__nv_reservedSMEM_offset_0_alias,@"STO_CUDA_RESERVED_SHARED STV_DEFAULT"
__nv_reservedSMEM_offset_0_alias:
	.zero		0
	.zero		64


//--------------------- .nv.constant0._Z18cluster_sum_kernelPKfPfi --------------------------
	.section	.nv.constant0._Z18cluster_sum_kernelPKfPfi,"a",@progbits
	.sectionflags	@""
	.align	4
.nv.constant0._Z18cluster_sum_kernelPKfPfi:
	.zero		916


//--------------------- SYMBOLS --------------------------

	.type		.nv.reservedSmem.offset0,@object
	.size		.nv.reservedSmem.offset0,0x4
	.type		.nv.reservedSmem.cap,@object
	.size		.nv.reservedSmem.cap,0x4
